//
// Generated by NVIDIA NVVM Compiler
//
// Compiler Build ID: CL-36424714
// Cuda compilation tools, release 13.0, V13.0.88
// Based on NVVM 20.0.0
//

.version 9.0
.target sm_100
.address_size 64

	// .globl	_Z6kernelPi

.visible .entry _Z6kernelPi(
	.param .u64 .ptr .align 1 _Z6kernelPi_param_0
)
{
	.reg .b32 	%r<5>;
	.reg .b64 	%rd<5>;

	ld.param.u64 	%rd1, [_Z6kernelPi_param_0];
	cvta.to.global.u64 	%rd2, %rd1;
	mov.u32 	%r1, %ctaid.x;
	mov.u32 	%r2, %ntid.x;
	mov.u32 	%r3, %tid.x;
	mad.lo.s32 	%r4, %r1, %r2, %r3;
	mul.wide.s32 	%rd3, %r4, 4;
	add.s64 	%rd4, %rd2, %rd3;
	st.global.u32 	[%rd4], %r1;
	ret;

}


// ===== COMPILED SASS (sm_100) =====

	.target	sm_100

	.elftype	@"ET_EXEC"


//--------------------- .note.nv.tkinfo           --------------------------
	.section	.note.nv.tkinfo,"",@"SHT_NOTE"
	.sectionflags	@"SHF_NOTE_NV_TKINFO"
	.tkinfo
        /*0018*/ 	.word	0x00000002
        /*0030*/ 	.string	""
        /*0030*/ 	.string	"ptxas"
        /*0030*/ 	.string	"Cuda compilation tools, release 13.0, V13.0.88"
        /*0030*/ 	.string	"Build cuda_13.0.r13.0/compiler.36424714_0"
        /*0030*/ 	.string	"-arch sm_100 -m 64 "



//--------------------- .note.nv.cuinfo           --------------------------
	.section	.note.nv.cuinfo,"",@"SHT_NOTE"
	.sectionflags	@"SHF_NOTE_NV_CUINFO"
        /*0018*/ 	.short	0x0002
        /*001a*/ 	.short	0x0064
        /*001c*/ 	.short	0x0082
	.zero		2


//--------------------- .nv.info                  --------------------------
	.section	.nv.info,"",@"SHT_CUDA_INFO"
	.align	4


	//----- nvinfo : EIATTR_REGCOUNT
	.align		4
        /*0000*/ 	.byte	0x04, 0x2f
        /*0002*/ 	.short	(.L_1 - .L_0)
	.align		4
.L_0:
        /*0004*/ 	.word	index@(_Z6kernelPi)
        /*0008*/ 	.word	0x0000000a


	//----- nvinfo : EIATTR_FRAME_SIZE
	.align		4
.L_1:
        /*000c*/ 	.byte	0x04, 0x11
        /*000e*/ 	.short	(.L_3 - .L_2)
	.align		4
.L_2:
        /*0010*/ 	.word	index@(_Z6kernelPi)
        /*0014*/ 	.word	0x00000000


	//----- nvinfo : EIATTR_MIN_STACK_SIZE
	.align		4
.L_3:
        /*0018*/ 	.byte	0x04, 0x12
        /*001a*/ 	.short	(.L_5 - .L_4)
	.align		4
.L_4:
        /*001c*/ 	.word	index@(_Z6kernelPi)
        /*0020*/ 	.word	0x00000000
.L_5:


//--------------------- .nv.compat                --------------------------
	.section	.nv.compat,"",@"SHT_CUDA_COMPAT_INFO"
	.align	4
        /*0000*/ 	.byte	0x02, 0x09, 0x00, 0x00, 0x02, 0x02, 0x01, 0x00, 0x02, 0x05, 0x05, 0x00, 0x03, 0x07, 0x01, 0x01
        /*0010*/ 	.byte	0x02, 0x03, 0x00, 0x00, 0x02, 0x06, 0x01, 0x00, 0x04, 0x0b, 0x08, 0x00, 0x09, 0x00, 0x00, 0x00
        /*0020*/ 	.byte	0x00, 0x00, 0x00, 0x00


//--------------------- .nv.info._Z6kernelPi      --------------------------
	.section	.nv.info._Z6kernelPi,"",@"SHT_CUDA_INFO"
	.sectionflags	@""
	.align	4


	//----- nvinfo : EIATTR_CUDA_API_VERSION
	.align		4
        /*0000*/ 	.byte	0x04, 0x37
        /*0002*/ 	.short	(.L_7 - .L_6)
.L_6:
        /*0004*/ 	.word	0x00000082


	//----- nvinfo : EIATTR_KPARAM_INFO
	.align		4
.L_7:
        /*0008*/ 	.byte	0x04, 0x17
        /*000a*/ 	.short	(.L_9 - .L_8)
.L_8:
        /*000c*/ 	.word	0x00000000
        /*0010*/ 	.short	0x0000
        /*0012*/ 	.short	0x0000
        /*0014*/ 	.byte	0x00, 0xf5, 0x21, 0x00


	//----- nvinfo : EIATTR_SPARSE_MMA_MASK
	.align		4
.L_9:
        /*0018*/ 	.byte	0x03, 0x50
        /*001a*/ 	.short	0x0000


	//----- nvinfo : EIATTR_MAXREG_COUNT
	.align		4
        /*001c*/ 	.byte	0x03, 0x1b
        /*001e*/ 	.short	0x00ff


	//----- nvinfo : EIATTR_MERCURY_ISA_VERSION
	.align		4
        /*0020*/ 	.byte	0x03, 0x5f
        /*0022*/ 	.short	0x0101


	//----- nvinfo : EIATTR_VRC_CTA_INIT_COUNT
	.align		4
        /*0024*/ 	.byte	0x02, 0x4a
	.zero		1
	.zero		1


	//----- nvinfo : EIATTR_EXIT_INSTR_OFFSETS
	.align		4
        /*0028*/ 	.byte	0x04, 0x1c
        /*002a*/ 	.short	(.L_11 - .L_10)


	//   ....[0]....
.L_10:
        /*002c*/ 	.word	0x00000090


	//----- nvinfo : EIATTR_CBANK_PARAM_SIZE
	.align		4
.L_11:
        /*0030*/ 	.byte	0x03, 0x19
        /*0032*/ 	.short	0x0008


	//----- nvinfo : EIATTR_PARAM_CBANK
	.align		4
        /*0034*/ 	.byte	0x04, 0x0a
        /*0036*/ 	.short	(.L_13 - .L_12)
	.align		4
.L_12:
        /*0038*/ 	.word	index@(.nv.constant0._Z6kernelPi)
        /*003c*/ 	.short	0x0380
        /*003e*/ 	.short	0x0008


	//----- nvinfo : EIATTR_SW_WAR
	.align		4
.L_13:
        /*0040*/ 	.byte	0x04, 0x36
        /*0042*/ 	.short	(.L_15 - .L_14)
.L_14:
        /*0044*/ 	.word	0x00000008
.L_15:


//--------------------- .nv.callgraph             --------------------------
	.section	.nv.callgraph,"",@"SHT_CUDA_CALLGRAPH"
	.align	4
	.sectionentsize	8
	.align		4
        /*0000*/ 	.word	0x00000000
	.align		4
        /*0004*/ 	.word	0xffffffff
	.align		4
        /*0008*/ 	.word	0x00000000
	.align		4
        /*000c*/ 	.word	0xfffffffe
	.align		4
        /*0010*/ 	.word	0x00000000
	.align		4
        /*0014*/ 	.word	0xfffffffd
	.align		4
        /*0018*/ 	.word	0x00000000
	.align		4
        /*001c*/ 	.word	0xfffffffc


//--------------------- .text._Z6kernelPi         --------------------------
	.section	.text._Z6kernelPi,"ax",@progbits
	.align	128
        .global         _Z6kernelPi
        .type           _Z6kernelPi,@function
        .size           _Z6kernelPi,(.L_x_1 - _Z6kernelPi)
        .other          _Z6kernelPi,@"STO_CUDA_ENTRY STV_DEFAULT"
_Z6kernelPi:
.text._Z6kernelPi:
[----:B------:R-:W-:Y:S01]  /*0000*/  LDC R1, c[0x0][0x37c] ;  /* 0x0000df00ff017b82 */ /* 0x000fe20000000800 */
[----:B------:R-:W0:Y:S07]  /*0010*/  S2R R7, SR_CTAID.X ;  /* 0x0000000000077919 */ /* 0x000e2e0000002500 */
[----:B------:R-:W1:Y:S01]  /*0020*/  LDC.64 R2, c[0x0][0x380] ;  /* 0x0000e000ff027b82 */ /* 0x000e620000000a00 */
[----:B------:R-:W0:Y:S01]  /*0030*/  LDCU UR6, c[0x0][0x360] ;  /* 0x00006c00ff0677ac */ /* 0x000e220008000800 */
[----:B------:R-:W0:Y:S01]  /*0040*/  S2R R0, SR_TID.X ;  /* 0x0000000000007919 */ /* 0x000e220000002100 */
[----:B------:R-:W2:Y:S01]  /*0050*/  LDCU.64 UR4, c[0x0][0x358] ;  /* 0x00006b00ff0477ac */ /* 0x000ea20008000a00 */
[----:B0-----:R-:W-:-:S04]  /*0060*/  IMAD R5, R7, UR6, R0 ;  /* 0x0000000607057c24 */ /* 0x001fc8000f8e0200 */
[----:B-1----:R-:W-:-:S05]  /*0070*/  IMAD.WIDE R2, R5, 0x4, R2 ;  /* 0x0000000405027825 */ /* 0x002fca00078e0202 */
[----:B--2---:R-:W-:Y:S01]  /*0080*/  STG.E desc[UR4][R2.64], R7 ;  /* 0x0000000702007986 */ /* 0x004fe2000c101904 */
[----:B------:R-:W-:Y:S05]  /*0090*/  EXIT ;  /* 0x000000000000794d */ /* 0x000fea0003800000 */
.L_x_0:
[----:B------:R-:W-:-:S00]  /*00a0*/  BRA `(.L_x_0) ;  /* 0xfffffffc00fc7947 */ /* 0x000fc0000383ffff */
[----:B------:R-:W-:-:S00]  /*00b0*/  NOP ;  /* 0x0000000000007918 */ /* 0x000fc00000000000 */
        /* <DEDUP_REMOVED lines=12> */
.L_x_1:


//--------------------- .nv.shared.reserved.0     --------------------------
	.section	.nv.shared.reserved.0,"aw",@nobits
	.weak		__nv_reservedSMEM_offset_0_alias
	.size		__nv_reservedSMEM_offset_0_alias, 0, 64
	.other		__nv_reservedSMEM_offset_0_alias,@"STO_CUDA_RESERVED_SHARED STV_DEFAULT"
__nv_reservedSMEM_offset_0_alias:
	.zero		0
	.zero		64


//--------------------- .nv.constant0._Z6kernelPi --------------------------
	.section	.nv.constant0._Z6kernelPi,"a",@progbits
	.sectionflags	@""
	.align	4
.nv.constant0._Z6kernelPi:
	.zero		904


//--------------------- SYMBOLS --------------------------

	.type		.nv.reservedSmem.offset0,@object
	.size		.nv.reservedSmem.offset0,0x4
